	.headerflags	@"EF_CUDA_TEXMODE_UNIFIED EF_CUDA_64BIT_ADDRESS EF_CUDA_ACCELERATORS EF_CUDA_SM90 EF_CUDA_VIRTUAL_SM(EF_CUDA_SM90)"
	.elftype	@"ET_EXEC"


//--------------------- .nv.info                  --------------------------
	.section	.nv.info,"",@"SHT_CUDA_INFO"
	.align	4


	//----- nvinfo : EIATTR_REGCOUNT
	.align		4
        /*0000*/ 	.byte	0x04, 0x2f
        /*0002*/ 	.short	(.L_1 - .L_0)
	.align		4
.L_0:
        /*0004*/ 	.word	index@(triton_poi_fused_mul_sigmoid_55)
        /*0008*/ 	.word	0x0000000e


	//----- nvinfo : EIATTR_MIN_STACK_SIZE
	.align		4
.L_1:
        /*000c*/ 	.byte	0x04, 0x12
        /*000e*/ 	.short	(.L_3 - .L_2)
	.align		4
.L_2:
        /*0010*/ 	.word	index@(triton_poi_fused_mul_sigmoid_55)
        /*0014*/ 	.word	0x00000000


	//----- nvinfo : EIATTR_FRAME_SIZE
	.align		4
.L_3:
        /*0018*/ 	.byte	0x04, 0x11
        /*001a*/ 	.short	(.L_5 - .L_4)
	.align		4
.L_4:
        /*001c*/ 	.word	index@(triton_poi_fused_mul_sigmoid_55)
        /*0020*/ 	.word	0x00000000


	//----- nvinfo : EIATTR_MIN_STACK_SIZE
	.align		4
.L_5:
        /*0024*/ 	.byte	0x04, 0x12
        /*0026*/ 	.short	(.L_7 - .L_6)
	.align		4
.L_6:
        /*0028*/ 	.word	index@(triton_poi_fused_mul_sigmoid_55)
        /*002c*/ 	.word	0x00000000
.L_7:


//--------------------- .nv.info.triton_poi_fused_mul_sigmoid_55 --------------------------
	.section	.nv.info.triton_poi_fused_mul_sigmoid_55,"",@"SHT_CUDA_INFO"
	.sectionflags	@""
	.align	4


	//----- nvinfo : EIATTR_CUDA_API_VERSION
	.align		4
        /*0000*/ 	.byte	0x04, 0x37
        /*0002*/ 	.short	(.L_9 - .L_8)
.L_8:
        /*0004*/ 	.word	0x0000007c


	//----- nvinfo : EIATTR_KPARAM_INFO
	.align		4
.L_9:
        /*0008*/ 	.byte	0x04, 0x17
        /*000a*/ 	.short	(.L_11 - .L_10)
.L_10:
        /*000c*/ 	.word	0x00000000
        /*0010*/ 	.short	0x0002
        /*0012*/ 	.short	0x0010
        /*0014*/ 	.byte	0x00, 0xf0, 0x11, 0x00


	//----- nvinfo : EIATTR_KPARAM_INFO
	.align		4
.L_11:
        /*0018*/ 	.byte	0x04, 0x17
        /*001a*/ 	.short	(.L_13 - .L_12)
.L_12:
        /*001c*/ 	.word	0x00000000
        /*0020*/ 	.short	0x0001
        /*0022*/ 	.short	0x0008
        /*0024*/ 	.byte	0x00, 0xf4, 0x21, 0x00


	//----- nvinfo : EIATTR_KPARAM_INFO
	.align		4
.L_13:
        /*0028*/ 	.byte	0x04, 0x17
        /*002a*/ 	.short	(.L_15 - .L_14)
.L_14:
        /*002c*/ 	.word	0x00000000
        /*0030*/ 	.short	0x0000
        /*0032*/ 	.short	0x0000
        /*0034*/ 	.byte	0x00, 0xf4, 0x21, 0x00


	//----- nvinfo : EIATTR_SPARSE_MMA_MASK
	.align		4
.L_15:
        /*0038*/ 	.byte	0x03, 0x50
        /*003a*/ 	.short	0x0000


	//----- nvinfo : EIATTR_MAXREG_COUNT
	.align		4
        /*003c*/ 	.byte	0x03, 0x1b
        /*003e*/ 	.short	0x00ff


	//----- nvinfo : EIATTR_EXIT_INSTR_OFFSETS
	.align		4
        /*0040*/ 	.byte	0x04, 0x1c
        /*0042*/ 	.short	(.L_17 - .L_16)


	//   ....[0]....
.L_16:
        /*0044*/ 	.word	0x00000290


	//   ....[1]....
        /*0048*/ 	.word	0x000002b0


	//----- nvinfo : EIATTR_REQNTID
	.align		4
.L_17:
        /*004c*/ 	.byte	0x04, 0x10
        /*004e*/ 	.short	(.L_19 - .L_18)
.L_18:
        /*0050*/ 	.word	0x00000080
        /*0054*/ 	.word	0x00000001
        /*0058*/ 	.word	0x00000001


	//----- nvinfo : EIATTR_CBANK_PARAM_SIZE
	.align		4
.L_19:
        /*005c*/ 	.byte	0x03, 0x19
        /*005e*/ 	.short	0x0014


	//----- nvinfo : EIATTR_PARAM_CBANK
	.align		4
        /*0060*/ 	.byte	0x04, 0x0a
        /*0062*/ 	.short	(.L_21 - .L_20)
	.align		4
.L_20:
        /*0064*/ 	.word	index@(.nv.constant0.triton_poi_fused_mul_sigmoid_55)
        /*0068*/ 	.short	0x0210
        /*006a*/ 	.short	0x0014


	//----- nvinfo : EIATTR_SW_WAR
	.align		4
.L_21:
        /*006c*/ 	.byte	0x04, 0x36
        /*006e*/ 	.short	(.L_23 - .L_22)
.L_22:
        /*0070*/ 	.word	0x00000008
.L_23:


//--------------------- .nv.callgraph             --------------------------
	.section	.nv.callgraph,"",@"SHT_CUDA_CALLGRAPH"
	.align	4
	.sectionentsize	8
	.align		4
        /*0000*/ 	.word	0x00000000
	.align		4
        /*0004*/ 	.word	0xffffffff
	.align		4
        /*0008*/ 	.word	0x00000000
	.align		4
        /*000c*/ 	.word	0xfffffffe
	.align		4
        /*0010*/ 	.word	0x00000000
	.align		4
        /*0014*/ 	.word	0xfffffffd
	.align		4
        /*0018*/ 	.word	0x00000000
	.align		4
        /*001c*/ 	.word	0xfffffffc


//--------------------- .text.triton_poi_fused_mul_sigmoid_55 --------------------------
	.section	.text.triton_poi_fused_mul_sigmoid_55,"ax",@progbits
	.align	128
        .global         triton_poi_fused_mul_sigmoid_55
        .type           triton_poi_fused_mul_sigmoid_55,@function
        .size           triton_poi_fused_mul_sigmoid_55,(.L_x_1 - triton_poi_fused_mul_sigmoid_55)
        .other          triton_poi_fused_mul_sigmoid_55,@"STO_CUDA_ENTRY STV_DEFAULT"
triton_poi_fused_mul_sigmoid_55:
.text.triton_poi_fused_mul_sigmoid_55:
[----:B------:R-:W0:Y:S02]  /*0000*/  LDC R1, c[0x0][0x28] ;  /* 0x00000a00ff017b82 */ /* 0x000e240000000800 */
[----:B------:R-:W1:Y:S01]  /*0010*/  S2R R0, SR_TID.X ;  /* 0x0000000000007919 */ /* 0x000e620000002100 */
[----:B------:R-:W2:Y:S01]  /*0020*/  LDC.64 R4, c[0x0][0x210] ;  /* 0x00008400ff047b82 */ /* 0x000ea20000000a00 */
[----:B------:R-:W-:Y:S01]  /*0030*/  CS2R R2, SRZ ;  /* 0x0000000000027805 */ /* 0x000fe2000001ff00 */
[----:B------:R-:W-:Y:S01]  /*0040*/  ULDC.64 UR4, c[0x0][0x208] ;  /* 0x0000820000047ab9 */ /* 0x000fe20000000a00 */
[----:B------:R-:W3:Y:S01]  /*0050*/  S2R R7, SR_CTAID.X ;  /* 0x0000000000077919 */ /* 0x000ee20000002500 */
[----:B-1----:R-:W-:-:S04]  /*0060*/  SHF.L.U32 R0, R0, 0x1, RZ ;  /* 0x0000000100007819 */ /* 0x002fc800000006ff */
[----:B------:R-:W-:-:S04]  /*0070*/  LOP3.LUT R0, R0, 0xfe, RZ, 0xc0, !PT ;  /* 0x000000fe00007812 */ /* 0x000fc800078ec0ff */
[----:B---3--:R-:W-:-:S04]  /*0080*/  LEA R7, R7, R0, 0x8 ;  /* 0x0000000007077211 */ /* 0x008fc800078e40ff */
[C---:B------:R-:W-:Y:S01]  /*0090*/  ISETP.GE.AND P0, PT, R7.reuse, 0x280, PT ;  /* 0x000002800700780c */ /* 0x040fe20003f06270 */
[----:B--2---:R-:W-:-:S12]  /*00a0*/  IMAD.WIDE R4, R7, 0x4, R4 ;  /* 0x0000000407047825 */ /* 0x004fd800078e0204 */
[----:B------:R1:W2:Y:S02]  /*00b0*/  @!P0 LDG.E.64 R2, desc[UR4][R4.64] ;  /* 0x0000000404028981 */ /* 0x0002a4000c1e1b00 */
[----:B-1----:R-:W1:Y:S02]  /*00c0*/  LDC.64 R4, c[0x0][0x218] ;  /* 0x00008600ff047b82 */ /* 0x002e640000000a00 */
[----:B-1----:R-:W-:-:S04]  /*00d0*/  IMAD.WIDE R4, R7, 0x4, R4 ;  /* 0x0000000407047825 */ /* 0x002fc800078e0204 */
[----:B--2---:R-:W-:-:S04]  /*00e0*/  FADD R0, RZ, -R2 ;  /* 0x80000002ff007221 */ /* 0x004fc80000000000 */
[----:B------:R-:W-:Y:S01]  /*00f0*/  FMUL R6, R0, 1.4426950216293334961 ;  /* 0x3fb8aa3b00067820 */ /* 0x000fe20000400000 */
[----:B------:R-:W-:-:S04]  /*0100*/  FADD R0, RZ, -R3 ;  /* 0x80000003ff007221 */ /* 0x000fc80000000000 */
[----:B------:R-:W-:Y:S01]  /*0110*/  FMUL R8, R0, 1.4426950216293334961 ;  /* 0x3fb8aa3b00087820 */ /* 0x000fe20000400000 */
[----:B------:R-:W-:-:S04]  /*0120*/  FSETP.GEU.AND P1, PT, R6, -126, PT ;  /* 0xc2fc00000600780b */ /* 0x000fc80003f2e000 */
[----:B------:R-:W-:-:S09]  /*0130*/  FSETP.GEU.AND P2, PT, R8, -126, PT ;  /* 0xc2fc00000800780b */ /* 0x000fd20003f4e000 */
[----:B------:R-:W-:-:S04]  /*0140*/  @!P1 FMUL R6, R6, 0.5 ;  /* 0x3f00000006069820 */ /* 0x000fc80000400000 */
[----:B------:R-:W-:Y:S01]  /*0150*/  @!P2 FMUL R8, R8, 0.5 ;  /* 0x3f0000000808a820 */ /* 0x000fe20000400000 */
[----:B------:R1:W2:Y:S08]  /*0160*/  MUFU.EX2 R0, R6 ;  /* 0x0000000600007308 */ /* 0x0002b00000000800 */
[----:B------:R-:W3:Y:S01]  /*0170*/  MUFU.EX2 R9, R8 ;  /* 0x0000000800097308 */ /* 0x000ee20000000800 */
[----:B-1----:R-:W-:Y:S01]  /*0180*/  HFMA2.MMA R6, -RZ, RZ, 1.625, 0 ;  /* 0x3e800000ff067435 */ /* 0x002fe200000001ff */
[----:B--2---:R-:W-:-:S04]  /*0190*/  @!P1 FMUL R0, R0, R0 ;  /* 0x0000000000009220 */ /* 0x004fc80000400000 */
[----:B------:R-:W-:Y:S01]  /*01a0*/  FADD R0, R0, 1 ;  /* 0x3f80000000007421 */ /* 0x000fe20000000000 */
[----:B---3--:R-:W-:-:S04]  /*01b0*/  @!P2 FMUL R9, R9, R9 ;  /* 0x000000090909a220 */ /* 0x008fc80000400000 */
[----:B------:R-:W-:Y:S01]  /*01c0*/  FSETP.GT.AND P1, PT, R0, 8.50705917302346158658e+37, PT ;  /* 0x7e8000000000780b */ /* 0x000fe20003f24000 */
[----:B------:R-:W-:-:S03]  /*01d0*/  FADD R9, R9, 1 ;  /* 0x3f80000009097421 */ /* 0x000fc60000000000 */
[----:B------:R-:W-:Y:S02]  /*01e0*/  FSEL R11, R6, 1, P1 ;  /* 0x3f800000060b7808 */ /* 0x000fe40000800000 */
[----:B------:R-:W-:-:S04]  /*01f0*/  FSETP.GT.AND P2, PT, R9, 8.50705917302346158658e+37, PT ;  /* 0x7e8000000900780b */ /* 0x000fc80003f44000 */
[----:B------:R-:W-:-:S03]  /*0200*/  FSEL R6, R6, 1, P2 ;  /* 0x3f80000006067808 */ /* 0x000fc60001000000 */
[----:B------:R-:W-:-:S06]  /*0210*/  @P1 FMUL R0, R0, 0.25 ;  /* 0x3e80000000001820 */ /* 0x000fcc0000400000 */
[----:B------:R-:W1:Y:S01]  /*0220*/  MUFU.RCP R0, R0 ;  /* 0x0000000000007308 */ /* 0x000e620000001000 */
[----:B------:R-:W-:-:S07]  /*0230*/  @P2 FMUL R9, R9, 0.25 ;  /* 0x3e80000009092820 */ /* 0x000fce0000400000 */
[----:B------:R-:W2:Y:S01]  /*0240*/  MUFU.RCP R9, R9 ;  /* 0x0000000900097308 */ /* 0x000ea20000001000 */
[----:B-1----:R-:W-:-:S04]  /*0250*/  FMUL R11, R0, R11 ;  /* 0x0000000b000b7220 */ /* 0x002fc80000400000 */
[----:B------:R-:W-:Y:S01]  /*0260*/  FMUL R2, R11, R2 ;  /* 0x000000020b027220 */ /* 0x000fe20000400000 */
[----:B--2---:R-:W-:-:S04]  /*0270*/  FMUL R6, R9, R6 ;  /* 0x0000000609067220 */ /* 0x004fc80000400000 */
[----:B------:R-:W-:Y:S01]  /*0280*/  FMUL R3, R6, R3 ;  /* 0x0000000306037220 */ /* 0x000fe20000400000 */
[----:B------:R-:W-:Y:S06]  /*0290*/  @P0 EXIT ;  /* 0x000000000000094d */ /* 0x000fec0003800000 */
[----:B------:R-:W-:Y:S01]  /*02a0*/  STG.E.64 desc[UR4][R4.64], R2 ;  /* 0x0000000204007986 */ /* 0x000fe2000c101b04 */
[----:B------:R-:W-:Y:S05]  /*02b0*/  EXIT ;  /* 0x000000000000794d */ /* 0x000fea0003800000 */
.L_x_0:
[----:B------:R-:W-:-:S00]  /*02c0*/  BRA `(.L_x_0) ;  /* 0xfffffffc00fc7947 */ /* 0x000fc0000383ffff */
[----:B------:R-:W-:-:S00]  /*02d0*/  NOP ;  /* 0x0000000000007918 */ /* 0x000fc00000000000 */
        /* <DEDUP_REMOVED lines=10> */
.L_x_1:


//--------------------- .nv.constant0.triton_poi_fused_mul_sigmoid_55 --------------------------
	.section	.nv.constant0.triton_poi_fused_mul_sigmoid_55,"a",@progbits
	.sectionflags	@""
	.align	4
.nv.constant0.triton_poi_fused_mul_sigmoid_55:
	.zero		548
